	.headerflags	@"EF_CUDA_TEXMODE_UNIFIED EF_CUDA_64BIT_ADDRESS EF_CUDA_ACCELERATORS EF_CUDA_SM90 EF_CUDA_VIRTUAL_SM(EF_CUDA_SM90)"
	.elftype	@"ET_EXEC"


//--------------------- .nv.info                  --------------------------
	.section	.nv.info,"",@"SHT_CUDA_INFO"
	.align	4


	//----- nvinfo : EIATTR_REGCOUNT
	.align		4
        /*0000*/ 	.byte	0x04, 0x2f
        /*0002*/ 	.short	(.L_1 - .L_0)
	.align		4
.L_0:
        /*0004*/ 	.word	index@(triton_poi_fused_relu_threshold_backward_4)
        /*0008*/ 	.word	0x0000000a


	//----- nvinfo : EIATTR_MIN_STACK_SIZE
	.align		4
.L_1:
        /*000c*/ 	.byte	0x04, 0x12
        /*000e*/ 	.short	(.L_3 - .L_2)
	.align		4
.L_2:
        /*0010*/ 	.word	index@(triton_poi_fused_relu_threshold_backward_4)
        /*0014*/ 	.word	0x00000000


	//----- nvinfo : EIATTR_FRAME_SIZE
	.align		4
.L_3:
        /*0018*/ 	.byte	0x04, 0x11
        /*001a*/ 	.short	(.L_5 - .L_4)
	.align		4
.L_4:
        /*001c*/ 	.word	index@(triton_poi_fused_relu_threshold_backward_4)
        /*0020*/ 	.word	0x00000000


	//----- nvinfo : EIATTR_MIN_STACK_SIZE
	.align		4
.L_5:
        /*0024*/ 	.byte	0x04, 0x12
        /*0026*/ 	.short	(.L_7 - .L_6)
	.align		4
.L_6:
        /*0028*/ 	.word	index@(triton_poi_fused_relu_threshold_backward_4)
        /*002c*/ 	.word	0x00000000
.L_7:


//--------------------- .nv.info.triton_poi_fused_relu_threshold_backward_4 --------------------------
	.section	.nv.info.triton_poi_fused_relu_threshold_backward_4,"",@"SHT_CUDA_INFO"
	.sectionflags	@""
	.align	4


	//----- nvinfo : EIATTR_CUDA_API_VERSION
	.align		4
        /*0000*/ 	.byte	0x04, 0x37
        /*0002*/ 	.short	(.L_9 - .L_8)
.L_8:
        /*0004*/ 	.word	0x0000007c


	//----- nvinfo : EIATTR_KPARAM_INFO
	.align		4
.L_9:
        /*0008*/ 	.byte	0x04, 0x17
        /*000a*/ 	.short	(.L_11 - .L_10)
.L_10:
        /*000c*/ 	.word	0x00000000
        /*0010*/ 	.short	0x0002
        /*0012*/ 	.short	0x0010
        /*0014*/ 	.byte	0x00, 0xf0, 0x11, 0x00


	//----- nvinfo : EIATTR_KPARAM_INFO
	.align		4
.L_11:
        /*0018*/ 	.byte	0x04, 0x17
        /*001a*/ 	.short	(.L_13 - .L_12)
.L_12:
        /*001c*/ 	.word	0x00000000
        /*0020*/ 	.short	0x0001
        /*0022*/ 	.short	0x0008
        /*0024*/ 	.byte	0x00, 0xf4, 0x21, 0x00


	//----- nvinfo : EIATTR_KPARAM_INFO
	.align		4
.L_13:
        /*0028*/ 	.byte	0x04, 0x17
        /*002a*/ 	.short	(.L_15 - .L_14)
.L_14:
        /*002c*/ 	.word	0x00000000
        /*0030*/ 	.short	0x0000
        /*0032*/ 	.short	0x0000
        /*0034*/ 	.byte	0x00, 0xf4, 0x21, 0x00


	//----- nvinfo : EIATTR_SPARSE_MMA_MASK
	.align		4
.L_15:
        /*0038*/ 	.byte	0x03, 0x50
        /*003a*/ 	.short	0x0000


	//----- nvinfo : EIATTR_MAXREG_COUNT
	.align		4
        /*003c*/ 	.byte	0x03, 0x1b
        /*003e*/ 	.short	0x00ff


	//----- nvinfo : EIATTR_EXIT_INSTR_OFFSETS
	.align		4
        /*0040*/ 	.byte	0x04, 0x1c
        /*0042*/ 	.short	(.L_17 - .L_16)


	//   ....[0]....
.L_16:
        /*0044*/ 	.word	0x00000110


	//----- nvinfo : EIATTR_REQNTID
	.align		4
.L_17:
        /*0048*/ 	.byte	0x04, 0x10
        /*004a*/ 	.short	(.L_19 - .L_18)
.L_18:
        /*004c*/ 	.word	0x00000080
        /*0050*/ 	.word	0x00000001
        /*0054*/ 	.word	0x00000001


	//----- nvinfo : EIATTR_CBANK_PARAM_SIZE
	.align		4
.L_19:
        /*0058*/ 	.byte	0x03, 0x19
        /*005a*/ 	.short	0x0014


	//----- nvinfo : EIATTR_PARAM_CBANK
	.align		4
        /*005c*/ 	.byte	0x04, 0x0a
        /*005e*/ 	.short	(.L_21 - .L_20)
	.align		4
.L_20:
        /*0060*/ 	.word	index@(.nv.constant0.triton_poi_fused_relu_threshold_backward_4)
        /*0064*/ 	.short	0x0210
        /*0066*/ 	.short	0x0014


	//----- nvinfo : EIATTR_SW_WAR
	.align		4
.L_21:
        /*0068*/ 	.byte	0x04, 0x36
        /*006a*/ 	.short	(.L_23 - .L_22)
.L_22:
        /*006c*/ 	.word	0x00000008
.L_23:


//--------------------- .nv.callgraph             --------------------------
	.section	.nv.callgraph,"",@"SHT_CUDA_CALLGRAPH"
	.align	4
	.sectionentsize	8
	.align		4
        /*0000*/ 	.word	0x00000000
	.align		4
        /*0004*/ 	.word	0xffffffff
	.align		4
        /*0008*/ 	.word	0x00000000
	.align		4
        /*000c*/ 	.word	0xfffffffe
	.align		4
        /*0010*/ 	.word	0x00000000
	.align		4
        /*0014*/ 	.word	0xfffffffd
	.align		4
        /*0018*/ 	.word	0x00000000
	.align		4
        /*001c*/ 	.word	0xfffffffc


//--------------------- .text.triton_poi_fused_relu_threshold_backward_4 --------------------------
	.section	.text.triton_poi_fused_relu_threshold_backward_4,"ax",@progbits
	.align	128
        .global         triton_poi_fused_relu_threshold_backward_4
        .type           triton_poi_fused_relu_threshold_backward_4,@function
        .size           triton_poi_fused_relu_threshold_backward_4,(.L_x_1 - triton_poi_fused_relu_threshold_backward_4)
        .other          triton_poi_fused_relu_threshold_backward_4,@"STO_CUDA_ENTRY STV_DEFAULT"
triton_poi_fused_relu_threshold_backward_4:
.text.triton_poi_fused_relu_threshold_backward_4:
[----:B------:R-:W-:Y:S01]  /*0000*/  LDC R1, c[0x0][0x28] ;  /* 0x00000a00ff017b82 */ /* 0x000fe20000000800 */
[----:B------:R-:W1:Y:S07]  /*0010*/  S2R R0, SR_TID.X ;  /* 0x0000000000007919 */ /* 0x000e6e0000002100 */
[----:B------:R-:W2:Y:S01]  /*0020*/  LDC.64 R2, c[0x0][0x210] ;  /* 0x00008400ff027b82 */ /* 0x000ea20000000a00 */
[----:B------:R-:W-:Y:S01]  /*0030*/  ULDC.64 UR4, c[0x0][0x208] ;  /* 0x0000820000047ab9 */ /* 0x000fe20000000a00 */
[----:B------:R-:W-:Y:S01]  /*0040*/  ULDC.64 UR6, c[0x0][0x218] ;  /* 0x0000860000067ab9 */ /* 0x000fe20000000a00 */
[----:B------:R-:W3:Y:S01]  /*0050*/  S2R R5, SR_CTAID.X ;  /* 0x0000000000057919 */ /* 0x000ee20000002500 */
[----:B-1----:R-:W-:-:S05]  /*0060*/  LOP3.LUT R0, R0, 0x7f, RZ, 0xc0, !PT ;  /* 0x0000007f00007812 */ /* 0x002fca00078ec0ff */
[----:B---3--:R-:W-:-:S04]  /*0070*/  IMAD R5, R5, 0x80, R0 ;  /* 0x0000008005057824 */ /* 0x008fc800078e0200 */
[----:B--2---:R-:W-:-:S06]  /*0080*/  IMAD.WIDE R2, R5, 0x4, R2 ;  /* 0x0000000405027825 */ /* 0x004fcc00078e0202 */
[----:B------:R-:W2:Y:S01]  /*0090*/  LDG.E R2, desc[UR4][R2.64] ;  /* 0x0000000402027981 */ /* 0x000ea2000c1e1900 */
[----:B------:R-:W-:-:S04]  /*00a0*/  IADD3 R4, P1, R5, UR6, RZ ;  /* 0x0000000605047c10 */ /* 0x000fc8000ff3e0ff */
[----:B------:R-:W-:Y:S02]  /*00b0*/  LEA.HI.X.SX32 R5, R5, UR7, 0x1, P1 ;  /* 0x0000000705057c11 */ /* 0x000fe400088f0eff */
[----:B--2---:R-:W-:-:S04]  /*00c0*/  FSETP.GEU.AND P0, PT, R2, RZ, PT ;  /* 0x000000ff0200720b */ /* 0x004fc80003f0e000 */
[----:B------:R-:W-:-:S04]  /*00d0*/  FSEL R0, R2, RZ, P0 ;  /* 0x000000ff02007208 */ /* 0x000fc80000000000 */
[----:B------:R-:W-:-:S04]  /*00e0*/  FSETP.GTU.AND P0, PT, R0, RZ, PT ;  /* 0x000000ff0000720b */ /* 0x000fc80003f0c000 */
[----:B------:R-:W-:-:S05]  /*00f0*/  SEL R7, RZ, 0x1, P0 ;  /* 0x00000001ff077807 */ /* 0x000fca0000000000 */
[----:B------:R-:W-:Y:S01]  /*0100*/  STG.E.U8 desc[UR4][R4.64], R7 ;  /* 0x0000000704007986 */ /* 0x000fe2000c101104 */
[----:B------:R-:W-:Y:S05]  /*0110*/  EXIT ;  /* 0x000000000000794d */ /* 0x000fea0003800000 */
.L_x_0:
[----:B------:R-:W-:-:S00]  /*0120*/  BRA `(.L_x_0) ;  /* 0xfffffffc00fc7947 */ /* 0x000fc0000383ffff */
[----:B------:R-:W-:-:S00]  /*0130*/  NOP ;  /* 0x0000000000007918 */ /* 0x000fc00000000000 */
        /* <DEDUP_REMOVED lines=12> */
.L_x_1:


//--------------------- .nv.constant0.triton_poi_fused_relu_threshold_backward_4 --------------------------
	.section	.nv.constant0.triton_poi_fused_relu_threshold_backward_4,"a",@progbits
	.sectionflags	@""
	.align	4
.nv.constant0.triton_poi_fused_relu_threshold_backward_4:
	.zero		548
